//
// Generated by NVIDIA NVVM Compiler
//
// Compiler Build ID: CL-36424714
// Cuda compilation tools, release 13.0, V13.0.88
// Based on NVVM 20.0.0
//

.version 9.0
.target sm_100
.address_size 64

	// .globl	_Z4initjP17curandStateXORWOW
.global .align 4 .b8 precalc_xorwow_matrix[102400];
.global .align 4 .b8 precalc_xorwow_offset_matrix[102400];
.global .align 4 .b8 mrg32k3aM1[2304];
.global .align 4 .b8 mrg32k3aM2[2304];
.global .align 4 .b8 mrg32k3aM1SubSeq[2016];
.global .align 4 .b8 mrg32k3aM2SubSeq[2016];
.global .align 4 .b8 mrg32k3aM1Seq[2304];
.global .align 4 .b8 mrg32k3aM2Seq[2304];
.const .align 8 .b8 __cr_lgamma_table[72];

.visible .entry _Z4initjP17curandStateXORWOW(
	.param .u32 _Z4initjP17curandStateXORWOW_param_0,
	.param .u64 .ptr .align 1 _Z4initjP17curandStateXORWOW_param_1
)
{
	.reg .pred 	%p<24>;
	.reg .b32 	%r<406>;
	.reg .b64 	%rd<18>;

	ld.param.u32 	%r182, [_Z4initjP17curandStateXORWOW_param_0];
	ld.param.u64 	%rd8, [_Z4initjP17curandStateXORWOW_param_1];
	cvta.to.global.u64 	%rd9, %rd8;
	mov.u32 	%r183, %tid.x;
	cvt.u64.u32 	%rd17, %r183;
	mul.wide.u32 	%rd10, %r183, 48;
	add.s64 	%rd2, %rd9, %rd10;
	xor.b32  	%r184, %r182, -1429050551;
	mul.lo.s32 	%r185, %r184, 1099087573;
	add.s32 	%r186, %r185, -638133224;
	add.s32 	%r187, %r185, 123456789;
	st.global.v2.u32 	[%rd2], {%r186, %r187};
	xor.b32  	%r188, %r185, 362436069;
	mov.b32 	%r189, -123459836;
	st.global.v2.u32 	[%rd2+8], {%r188, %r189};
	add.s32 	%r190, %r185, 5783321;
	mov.b32 	%r191, -589760388;
	st.global.v2.u32 	[%rd2+16], {%r191, %r190};
	setp.eq.s32 	%p1, %r183, 0;
	@%p1 bra 	$L__BB0_42;
	mov.b32 	%r312, 0;
	mov.u64 	%rd12, precalc_xorwow_matrix;
$L__BB0_2:
	and.b64  	%rd4, %rd17, 3;
	setp.eq.s64 	%p2, %rd4, 0;
	@%p2 bra 	$L__BB0_41;
	mul.wide.u32 	%rd11, %r312, 3200;
	add.s64 	%rd5, %rd12, %rd11;
	cvt.u32.u64 	%r2, %rd4;
	mov.b32 	%r313, 0;
$L__BB0_4:
	mov.b32 	%r326, 0;
	mov.u32 	%r327, %r326;
	mov.u32 	%r328, %r326;
	mov.u32 	%r329, %r326;
	mov.u32 	%r330, %r326;
	mov.u32 	%r319, %r326;
$L__BB0_5:
	mul.wide.u32 	%rd13, %r319, 4;
	add.s64 	%rd14, %rd2, %rd13;
	ld.global.u32 	%r10, [%rd14+4];
	shl.b32 	%r11, %r319, 5;
	mov.b32 	%r325, 0;
$L__BB0_6:
	.pragma "nounroll";
	shr.u32 	%r196, %r10, %r325;
	and.b32  	%r197, %r196, 1;
	setp.eq.b32 	%p3, %r197, 1;
	not.pred 	%p4, %p3;
	add.s32 	%r198, %r11, %r325;
	mul.lo.s32 	%r199, %r198, 5;
	mul.wide.u32 	%rd15, %r199, 4;
	add.s64 	%rd6, %rd5, %rd15;
	@%p4 bra 	$L__BB0_8;
	ld.global.u32 	%r200, [%rd6];
	xor.b32  	%r330, %r330, %r200;
	ld.global.u32 	%r201, [%rd6+4];
	xor.b32  	%r329, %r329, %r201;
	ld.global.u32 	%r202, [%rd6+8];
	xor.b32  	%r328, %r328, %r202;
	ld.global.u32 	%r203, [%rd6+12];
	xor.b32  	%r327, %r327, %r203;
	ld.global.u32 	%r204, [%rd6+16];
	xor.b32  	%r326, %r326, %r204;
$L__BB0_8:
	and.b32  	%r206, %r196, 2;
	setp.eq.s32 	%p5, %r206, 0;
	@%p5 bra 	$L__BB0_10;
	ld.global.u32 	%r207, [%rd6+20];
	xor.b32  	%r330, %r330, %r207;
	ld.global.u32 	%r208, [%rd6+24];
	xor.b32  	%r329, %r329, %r208;
	ld.global.u32 	%r209, [%rd6+28];
	xor.b32  	%r328, %r328, %r209;
	ld.global.u32 	%r210, [%rd6+32];
	xor.b32  	%r327, %r327, %r210;
	ld.global.u32 	%r211, [%rd6+36];
	xor.b32  	%r326, %r326, %r211;
$L__BB0_10:
	and.b32  	%r213, %r196, 4;
	setp.eq.s32 	%p6, %r213, 0;
	@%p6 bra 	$L__BB0_12;
	ld.global.u32 	%r214, [%rd6+40];
	xor.b32  	%r330, %r330, %r214;
	ld.global.u32 	%r215, [%rd6+44];
	xor.b32  	%r329, %r329, %r215;
	ld.global.u32 	%r216, [%rd6+48];
	xor.b32  	%r328, %r328, %r216;
	ld.global.u32 	%r217, [%rd6+52];
	xor.b32  	%r327, %r327, %r217;
	ld.global.u32 	%r218, [%rd6+56];
	xor.b32  	%r326, %r326, %r218;
$L__BB0_12:
	and.b32  	%r220, %r196, 8;
	setp.eq.s32 	%p7, %r220, 0;
	@%p7 bra 	$L__BB0_14;
	ld.global.u32 	%r221, [%rd6+60];
	xor.b32  	%r330, %r330, %r221;
	ld.global.u32 	%r222, [%rd6+64];
	xor.b32  	%r329, %r329, %r222;
	ld.global.u32 	%r223, [%rd6+68];
	xor.b32  	%r328, %r328, %r223;
	ld.global.u32 	%r224, [%rd6+72];
	xor.b32  	%r327, %r327, %r224;
	ld.global.u32 	%r225, [%rd6+76];
	xor.b32  	%r326, %r326, %r225;
$L__BB0_14:
	and.b32  	%r227, %r196, 16;
	setp.eq.s32 	%p8, %r227, 0;
	@%p8 bra 	$L__BB0_16;
	ld.global.u32 	%r228, [%rd6+80];
	xor.b32  	%r330, %r330, %r228;
	ld.global.u32 	%r229, [%rd6+84];
	xor.b32  	%r329, %r329, %r229;
	ld.global.u32 	%r230, [%rd6+88];
	xor.b32  	%r328, %r328, %r230;
	ld.global.u32 	%r231, [%rd6+92];
	xor.b32  	%r327, %r327, %r231;
	ld.global.u32 	%r232, [%rd6+96];
	xor.b32  	%r326, %r326, %r232;
$L__BB0_16:
	and.b32  	%r234, %r196, 32;
	setp.eq.s32 	%p9, %r234, 0;
	@%p9 bra 	$L__BB0_18;
	ld.global.u32 	%r235, [%rd6+100];
	xor.b32  	%r330, %r330, %r235;
	ld.global.u32 	%r236, [%rd6+104];
	xor.b32  	%r329, %r329, %r236;
	ld.global.u32 	%r237, [%rd6+108];
	xor.b32  	%r328, %r328, %r237;
	ld.global.u32 	%r238, [%rd6+112];
	xor.b32  	%r327, %r327, %r238;
	ld.global.u32 	%r239, [%rd6+116];
	xor.b32  	%r326, %r326, %r239;
$L__BB0_18:
	and.b32  	%r241, %r196, 64;
	setp.eq.s32 	%p10, %r241, 0;
	@%p10 bra 	$L__BB0_20;
	ld.global.u32 	%r242, [%rd6+120];
	xor.b32  	%r330, %r330, %r242;
	ld.global.u32 	%r243, [%rd6+124];
	xor.b32  	%r329, %r329, %r243;
	ld.global.u32 	%r244, [%rd6+128];
	xor.b32  	%r328, %r328, %r244;
	ld.global.u32 	%r245, [%rd6+132];
	xor.b32  	%r327, %r327, %r245;
	ld.global.u32 	%r246, [%rd6+136];
	xor.b32  	%r326, %r326, %r246;
$L__BB0_20:
	and.b32  	%r248, %r196, 128;
	setp.eq.s32 	%p11, %r248, 0;
	@%p11 bra 	$L__BB0_22;
	ld.global.u32 	%r249, [%rd6+140];
	xor.b32  	%r330, %r330, %r249;
	ld.global.u32 	%r250, [%rd6+144];
	xor.b32  	%r329, %r329, %r250;
	ld.global.u32 	%r251, [%rd6+148];
	xor.b32  	%r328, %r328, %r251;
	ld.global.u32 	%r252, [%rd6+152];
	xor.b32  	%r327, %r327, %r252;
	ld.global.u32 	%r253, [%rd6+156];
	xor.b32  	%r326, %r326, %r253;
$L__BB0_22:
	and.b32  	%r255, %r196, 256;
	setp.eq.s32 	%p12, %r255, 0;
	@%p12 bra 	$L__BB0_24;
	ld.global.u32 	%r256, [%rd6+160];
	xor.b32  	%r330, %r330, %r256;
	ld.global.u32 	%r257, [%rd6+164];
	xor.b32  	%r329, %r329, %r257;
	ld.global.u32 	%r258, [%rd6+168];
	xor.b32  	%r328, %r328, %r258;
	ld.global.u32 	%r259, [%rd6+172];
	xor.b32  	%r327, %r327, %r259;
	ld.global.u32 	%r260, [%rd6+176];
	xor.b32  	%r326, %r326, %r260;
$L__BB0_24:
	and.b32  	%r262, %r196, 512;
	setp.eq.s32 	%p13, %r262, 0;
	@%p13 bra 	$L__BB0_26;
	ld.global.u32 	%r263, [%rd6+180];
	xor.b32  	%r330, %r330, %r263;
	ld.global.u32 	%r264, [%rd6+184];
	xor.b32  	%r329, %r329, %r264;
	ld.global.u32 	%r265, [%rd6+188];
	xor.b32  	%r328, %r328, %r265;
	ld.global.u32 	%r266, [%rd6+192];
	xor.b32  	%r327, %r327, %r266;
	ld.global.u32 	%r267, [%rd6+196];
	xor.b32  	%r326, %r326, %r267;
$L__BB0_26:
	and.b32  	%r269, %r196, 1024;
	setp.eq.s32 	%p14, %r269, 0;
	@%p14 bra 	$L__BB0_28;
	ld.global.u32 	%r270, [%rd6+200];
	xor.b32  	%r330, %r330, %r270;
	ld.global.u32 	%r271, [%rd6+204];
	xor.b32  	%r329, %r329, %r271;
	ld.global.u32 	%r272, [%rd6+208];
	xor.b32  	%r328, %r328, %r272;
	ld.global.u32 	%r273, [%rd6+212];
	xor.b32  	%r327, %r327, %r273;
	ld.global.u32 	%r274, [%rd6+216];
	xor.b32  	%r326, %r326, %r274;
$L__BB0_28:
	and.b32  	%r276, %r196, 2048;
	setp.eq.s32 	%p15, %r276, 0;
	@%p15 bra 	$L__BB0_30;
	ld.global.u32 	%r277, [%rd6+220];
	xor.b32  	%r330, %r330, %r277;
	ld.global.u32 	%r278, [%rd6+224];
	xor.b32  	%r329, %r329, %r278;
	ld.global.u32 	%r279, [%rd6+228];
	xor.b32  	%r328, %r328, %r279;
	ld.global.u32 	%r280, [%rd6+232];
	xor.b32  	%r327, %r327, %r280;
	ld.global.u32 	%r281, [%rd6+236];
	xor.b32  	%r326, %r326, %r281;
$L__BB0_30:
	and.b32  	%r283, %r196, 4096;
	setp.eq.s32 	%p16, %r283, 0;
	@%p16 bra 	$L__BB0_32;
	ld.global.u32 	%r284, [%rd6+240];
	xor.b32  	%r330, %r330, %r284;
	ld.global.u32 	%r285, [%rd6+244];
	xor.b32  	%r329, %r329, %r285;
	ld.global.u32 	%r286, [%rd6+248];
	xor.b32  	%r328, %r328, %r286;
	ld.global.u32 	%r287, [%rd6+252];
	xor.b32  	%r327, %r327, %r287;
	ld.global.u32 	%r288, [%rd6+256];
	xor.b32  	%r326, %r326, %r288;
$L__BB0_32:
	and.b32  	%r290, %r196, 8192;
	setp.eq.s32 	%p17, %r290, 0;
	@%p17 bra 	$L__BB0_34;
	ld.global.u32 	%r291, [%rd6+260];
	xor.b32  	%r330, %r330, %r291;
	ld.global.u32 	%r292, [%rd6+264];
	xor.b32  	%r329, %r329, %r292;
	ld.global.u32 	%r293, [%rd6+268];
	xor.b32  	%r328, %r328, %r293;
	ld.global.u32 	%r294, [%rd6+272];
	xor.b32  	%r327, %r327, %r294;
	ld.global.u32 	%r295, [%rd6+276];
	xor.b32  	%r326, %r326, %r295;
$L__BB0_34:
	and.b32  	%r297, %r196, 16384;
	setp.eq.s32 	%p18, %r297, 0;
	@%p18 bra 	$L__BB0_36;
	ld.global.u32 	%r298, [%rd6+280];
	xor.b32  	%r330, %r330, %r298;
	ld.global.u32 	%r299, [%rd6+284];
	xor.b32  	%r329, %r329, %r299;
	ld.global.u32 	%r300, [%rd6+288];
	xor.b32  	%r328, %r328, %r300;
	ld.global.u32 	%r301, [%rd6+292];
	xor.b32  	%r327, %r327, %r301;
	ld.global.u32 	%r302, [%rd6+296];
	xor.b32  	%r326, %r326, %r302;
$L__BB0_36:
	and.b32  	%r304, %r196, 32768;
	setp.eq.s32 	%p19, %r304, 0;
	@%p19 bra 	$L__BB0_38;
	ld.global.u32 	%r305, [%rd6+300];
	xor.b32  	%r330, %r330, %r305;
	ld.global.u32 	%r306, [%rd6+304];
	xor.b32  	%r329, %r329, %r306;
	ld.global.u32 	%r307, [%rd6+308];
	xor.b32  	%r328, %r328, %r307;
	ld.global.u32 	%r308, [%rd6+312];
	xor.b32  	%r327, %r327, %r308;
	ld.global.u32 	%r309, [%rd6+316];
	xor.b32  	%r326, %r326, %r309;
$L__BB0_38:
	add.s32 	%r325, %r325, 16;
	setp.ne.s32 	%p20, %r325, 32;
	@%p20 bra 	$L__BB0_6;
	mad.lo.s32 	%r310, %r319, -31, %r11;
	add.s32 	%r319, %r310, 1;
	setp.ne.s32 	%p21, %r319, 5;
	@%p21 bra 	$L__BB0_5;
	st.global.u32 	[%rd2+4], %r330;
	st.global.u32 	[%rd2+8], %r329;
	st.global.u32 	[%rd2+12], %r328;
	st.global.u32 	[%rd2+16], %r327;
	st.global.u32 	[%rd2+20], %r326;
	add.s32 	%r313, %r313, 1;
	setp.lt.u32 	%p22, %r313, %r2;
	@%p22 bra 	$L__BB0_4;
$L__BB0_41:
	shr.u64 	%rd7, %rd17, 2;
	add.s32 	%r312, %r312, 1;
	setp.gt.u64 	%p23, %rd17, 3;
	mov.u64 	%rd17, %rd7;
	@%p23 bra 	$L__BB0_2;
$L__BB0_42:
	mov.b32 	%r311, 0;
	st.global.v2.u32 	[%rd2+24], {%r311, %r311};
	st.global.u32 	[%rd2+32], %r311;
	mov.b64 	%rd16, 0;
	st.global.u64 	[%rd2+40], %rd16;
	ret;

}


// ===== COMPILED SASS (sm_100) =====

	.target	sm_100

	.elftype	@"ET_EXEC"


//--------------------- .note.nv.tkinfo           --------------------------
	.section	.note.nv.tkinfo,"",@"SHT_NOTE"
	.sectionflags	@"SHF_NOTE_NV_TKINFO"
	.tkinfo
        /*0018*/ 	.word	0x00000002
        /*0030*/ 	.string	""
        /*0030*/ 	.string	"ptxas"
        /*0030*/ 	.string	"Cuda compilation tools, release 13.0, V13.0.88"
        /*0030*/ 	.string	"Build cuda_13.0.r13.0/compiler.36424714_0"
        /*0030*/ 	.string	"-arch sm_100 -m 64 "



//--------------------- .note.nv.cuinfo           --------------------------
	.section	.note.nv.cuinfo,"",@"SHT_NOTE"
	.sectionflags	@"SHF_NOTE_NV_CUINFO"
        /*0018*/ 	.short	0x0002
        /*001a*/ 	.short	0x0064
        /*001c*/ 	.short	0x0082
	.zero		2


//--------------------- .nv.info                  --------------------------
	.section	.nv.info,"",@"SHT_CUDA_INFO"
	.align	4


	//----- nvinfo : EIATTR_REGCOUNT
	.align		4
        /*0000*/ 	.byte	0x04, 0x2f
        /*0002*/ 	.short	(.L_10 - .L_9)
	.align		4
.L_9:
        /*0004*/ 	.word	index@(_Z4initjP17curandStateXORWOW)
        /*0008*/ 	.word	0x0000001f


	//----- nvinfo : EIATTR_FRAME_SIZE
	.align		4
.L_10:
        /*000c*/ 	.byte	0x04, 0x11
        /*000e*/ 	.short	(.L_12 - .L_11)
	.align		4
.L_11:
        /*0010*/ 	.word	index@(_Z4initjP17curandStateXORWOW)
        /*0014*/ 	.word	0x00000000


	//----- nvinfo : EIATTR_MIN_STACK_SIZE
	.align		4
.L_12:
        /*0018*/ 	.byte	0x04, 0x12
        /*001a*/ 	.short	(.L_14 - .L_13)
	.align		4
.L_13:
        /*001c*/ 	.word	index@(_Z4initjP17curandStateXORWOW)
        /*0020*/ 	.word	0x00000000
.L_14:


//--------------------- .nv.compat                --------------------------
	.section	.nv.compat,"",@"SHT_CUDA_COMPAT_INFO"
	.align	4
        /*0000*/ 	.byte	0x02, 0x09, 0x00, 0x00, 0x02, 0x02, 0x01, 0x00, 0x02, 0x05, 0x05, 0x00, 0x03, 0x07, 0x01, 0x01
        /*0010*/ 	.byte	0x02, 0x03, 0x00, 0x00, 0x02, 0x06, 0x01, 0x00, 0x04, 0x0b, 0x08, 0x00, 0x09, 0x00, 0x00, 0x00
        /*0020*/ 	.byte	0x00, 0x00, 0x00, 0x00


//--------------------- .nv.info._Z4initjP17curandStateXORWOW --------------------------
	.section	.nv.info._Z4initjP17curandStateXORWOW,"",@"SHT_CUDA_INFO"
	.sectionflags	@""
	.align	4


	//----- nvinfo : EIATTR_CUDA_API_VERSION
	.align		4
        /*0000*/ 	.byte	0x04, 0x37
        /*0002*/ 	.short	(.L_16 - .L_15)
.L_15:
        /*0004*/ 	.word	0x00000082


	//----- nvinfo : EIATTR_KPARAM_INFO
	.align		4
.L_16:
        /*0008*/ 	.byte	0x04, 0x17
        /*000a*/ 	.short	(.L_18 - .L_17)
.L_17:
        /*000c*/ 	.word	0x00000000
        /*0010*/ 	.short	0x0001
        /*0012*/ 	.short	0x0008
        /*0014*/ 	.byte	0x00, 0xf5, 0x21, 0x00


	//----- nvinfo : EIATTR_KPARAM_INFO
	.align		4
.L_18:
        /*0018*/ 	.byte	0x04, 0x17
        /*001a*/ 	.short	(.L_20 - .L_19)
.L_19:
        /*001c*/ 	.word	0x00000000
        /*0020*/ 	.short	0x0000
        /*0022*/ 	.short	0x0000
        /*0024*/ 	.byte	0x00, 0xf0, 0x11, 0x00


	//----- nvinfo : EIATTR_SPARSE_MMA_MASK
	.align		4
.L_20:
        /*0028*/ 	.byte	0x03, 0x50
        /*002a*/ 	.short	0x0000


	//----- nvinfo : EIATTR_MAXREG_COUNT
	.align		4
        /*002c*/ 	.byte	0x03, 0x1b
        /*002e*/ 	.short	0x00ff


	//----- nvinfo : EIATTR_MERCURY_ISA_VERSION
	.align		4
        /*0030*/ 	.byte	0x03, 0x5f
        /*0032*/ 	.short	0x0101


	//----- nvinfo : EIATTR_VRC_CTA_INIT_COUNT
	.align		4
        /*0034*/ 	.byte	0x02, 0x4a
	.zero		1
	.zero		1


	//----- nvinfo : EIATTR_EXIT_INSTR_OFFSETS
	.align		4
        /*0038*/ 	.byte	0x04, 0x1c
        /*003a*/ 	.short	(.L_22 - .L_21)


	//   ....[0]....
.L_21:
        /*003c*/ 	.word	0x00000f00


	//----- nvinfo : EIATTR_CRS_STACK_SIZE
	.align		4
.L_22:
        /*0040*/ 	.byte	0x04, 0x1e
        /*0042*/ 	.short	(.L_24 - .L_23)
.L_23:
        /*0044*/ 	.word	0x00000000


	//----- nvinfo : EIATTR_CBANK_PARAM_SIZE
	.align		4
.L_24:
        /*0048*/ 	.byte	0x03, 0x19
        /*004a*/ 	.short	0x0010


	//----- nvinfo : EIATTR_PARAM_CBANK
	.align		4
        /*004c*/ 	.byte	0x04, 0x0a
        /*004e*/ 	.short	(.L_26 - .L_25)
	.align		4
.L_25:
        /*0050*/ 	.word	index@(.nv.constant0._Z4initjP17curandStateXORWOW)
        /*0054*/ 	.short	0x0380
        /*0056*/ 	.short	0x0010


	//----- nvinfo : EIATTR_SW_WAR
	.align		4
.L_26:
        /*0058*/ 	.byte	0x04, 0x36
        /*005a*/ 	.short	(.L_28 - .L_27)
.L_27:
        /*005c*/ 	.word	0x00000008
.L_28:


//--------------------- .nv.callgraph             --------------------------
	.section	.nv.callgraph,"",@"SHT_CUDA_CALLGRAPH"
	.align	4
	.sectionentsize	8
	.align		4
        /*0000*/ 	.word	0x00000000
	.align		4
        /*0004*/ 	.word	0xffffffff
	.align		4
        /*0008*/ 	.word	0x00000000
	.align		4
        /*000c*/ 	.word	0xfffffffe
	.align		4
        /*0010*/ 	.word	0x00000000
	.align		4
        /*0014*/ 	.word	0xfffffffd
	.align		4
        /*0018*/ 	.word	0x00000000
	.align		4
        /*001c*/ 	.word	0xfffffffc


//--------------------- .nv.constant4             --------------------------
	.section	.nv.constant4,"a",@progbits
	.align	8
	.align		8
.nv.constant4:
        /*0000*/ 	.dword	precalc_xorwow_matrix
	.align		8
        /*0008*/ 	.dword	precalc_xorwow_offset_matrix
	.align		8
        /*0010*/ 	.dword	mrg32k3aM1
	.align		8
        /*0018*/ 	.dword	mrg32k3aM2
	.align		8
        /*0020*/ 	.dword	mrg32k3aM1SubSeq
	.align		8
        /*0028*/ 	.dword	mrg32k3aM2SubSeq
	.align		8
        /*0030*/ 	.dword	mrg32k3aM1Seq
	.align		8
        /*0038*/ 	.dword	mrg32k3aM2Seq


//--------------------- .nv.constant3             --------------------------
	.section	.nv.constant3,"a",@progbits
	.align	8
.nv.constant3:
	.type		__cr_lgamma_table,@object
	.size		__cr_lgamma_table,(.L_8 - __cr_lgamma_table)
__cr_lgamma_table:
        /*0000*/ 	.byte	0x00, 0x00, 0x00, 0x00, 0x00, 0x00, 0x00, 0x00, 0x00, 0x00, 0x00, 0x00, 0x00, 0x00, 0x00, 0x00
        /*0010*/ 	.byte	0xef, 0x39, 0xfa, 0xfe, 0x42, 0x2e, 0xe6, 0x3f, 0x02, 0x20, 0x2a, 0xfa, 0x0b, 0xab, 0xfc, 0x3f
        /*0020*/ 	.byte	0xf9, 0x2c, 0x92, 0x7c, 0xa7, 0x6c, 0x09, 0x40, 0xc9, 0x79, 0x44, 0x3c, 0x64, 0x26, 0x13, 0x40
        /*0030*/ 	.byte	0xca, 0x01, 0xcf, 0x3a, 0x27, 0x51, 0x1a, 0x40, 0x30, 0xcc, 0x2d, 0xf3, 0xe1, 0x0c, 0x21, 0x40
        /*0040*/ 	.byte	0x0d, 0xb7, 0xfc, 0x82, 0x8e, 0x35, 0x25, 0x40
.L_8:


//--------------------- .text._Z4initjP17curandStateXORWOW --------------------------
	.section	.text._Z4initjP17curandStateXORWOW,"ax",@progbits
	.align	128
        .global         _Z4initjP17curandStateXORWOW
        .type           _Z4initjP17curandStateXORWOW,@function
        .size           _Z4initjP17curandStateXORWOW,(.L_x_9 - _Z4initjP17curandStateXORWOW)
        .other          _Z4initjP17curandStateXORWOW,@"STO_CUDA_ENTRY STV_DEFAULT"
_Z4initjP17curandStateXORWOW:
.text._Z4initjP17curandStateXORWOW:
[----:B------:R-:W-:Y:S08]  /*0000*/  LDC R1, c[0x0][0x37c] ;  /* 0x0000df00ff017b82 */ /* 0x000ff00000000800 */
[----:B------:R-:W0:Y:S01]  /*0010*/  LDC R0, c[0x0][0x380] ;  /* 0x0000e000ff007b82 */ /* 0x000e220000000800 */
[----:B------:R-:W1:Y:S01]  /*0020*/  S2R R9, SR_TID.X ;  /* 0x0000000000097919 */ /* 0x000e620000002100 */
[----:B------:R-:W2:Y:S01]  /*0030*/  LDCU.64 UR4, c[0x0][0x358] ;  /* 0x00006b00ff0477ac */ /* 0x000ea20008000a00 */
[----:B------:R-:W-:Y:S01]  /*0040*/  IMAD.MOV.U32 R7, RZ, RZ, -0x75bd8fc ;  /* 0xf8a42704ff077424 */ /* 0x000fe200078e00ff */
[----:B------:R-:W-:Y:S01]  /*0050*/  BSSY.RECONVERGENT B0, `(.L_x_0) ;  /* 0x00000e4000007945 */ /* 0x000fe20003800200 */
[----:B------:R-:W-:-:S03]  /*0060*/  IMAD.MOV.U32 R10, RZ, RZ, -0x23270784 ;  /* 0xdcd8f87cff0a7424 */ /* 0x000fc600078e00ff */
[----:B------:R-:W1:Y:S01]  /*0070*/  LDC.64 R2, c[0x0][0x388] ;  /* 0x0000e200ff027b82 */ /* 0x000e620000000a00 */
[----:B0-----:R-:W-:-:S05]  /*0080*/  LOP3.LUT R0, R0, 0xaad26b49, RZ, 0x3c, !PT ;  /* 0xaad26b4900007812 */ /* 0x001fca00078e3cff */
[----:B------:R-:W-:Y:S02]  /*0090*/  IMAD R0, R0, 0x4182bed5, RZ ;  /* 0x4182bed500007824 */ /* 0x000fe400078e02ff */
[----:B-1----:R-:W-:-:S03]  /*00a0*/  IMAD.WIDE.U32 R2, R9, 0x30, R2 ;  /* 0x0000003009027825 */ /* 0x002fc600078e0002 */
[C---:B------:R-:W-:Y:S02]  /*00b0*/  LOP3.LUT R6, R0.reuse, 0x159a55e5, RZ, 0x3c, !PT ;  /* 0x159a55e500067812 */ /* 0x040fe400078e3cff */
[----:B------:R-:W-:Y:S01]  /*00c0*/  ISETP.NE.AND P0, PT, R9, RZ, PT ;  /* 0x000000ff0900720c */ /* 0x000fe20003f05270 */
[C---:B------:R-:W-:Y:S02]  /*00d0*/  VIADD R4, R0.reuse, 0xd9f6dc18 ;  /* 0xd9f6dc1800047836 */ /* 0x040fe40000000000 */
[C---:B------:R-:W-:Y:S01]  /*00e0*/  VIADD R5, R0.reuse, 0x75bcd15 ;  /* 0x075bcd1500057836 */ /* 0x040fe20000000000 */
[----:B--2---:R0:W-:Y:S01]  /*00f0*/  STG.E.64 desc[UR4][R2.64+0x8], R6 ;  /* 0x0000080602007986 */ /* 0x0041e2000c101b04 */
[----:B------:R-:W-:-:S03]  /*0100*/  VIADD R11, R0, 0x583f19 ;  /* 0x00583f19000b7836 */ /* 0x000fc60000000000 */
[----:B------:R0:W-:Y:S04]  /*0110*/  STG.E.64 desc[UR4][R2.64], R4 ;  /* 0x0000000402007986 */ /* 0x0001e8000c101b04 */
[----:B------:R0:W-:Y:S01]  /*0120*/  STG.E.64 desc[UR4][R2.64+0x10], R10 ;  /* 0x0000100a02007986 */ /* 0x0001e2000c101b04 */
[----:B------:R-:W-:Y:S05]  /*0130*/  @!P0 BRA `(.L_x_1) ;  /* 0x0000000c00548947 */ /* 0x000fea0003800000 */
[----:B------:R-:W-:Y:S01]  /*0140*/  IMAD.MOV.U32 R0, RZ, RZ, R9 ;  /* 0x000000ffff007224 */ /* 0x000fe200078e0009 */
[----:B0-----:R-:W-:-:S07]  /*0150*/  CS2R R10, SRZ ;  /* 0x00000000000a7805 */ /* 0x001fce000001ff00 */
.L_x_7:
[----:B0-----:R-:W-:Y:S01]  /*0160*/  LOP3.LUT R2, R0, 0x3, RZ, 0xc0, !PT ;  /* 0x0000000300027812 */ /* 0x001fe200078ec0ff */
[----:B------:R-:W-:Y:S03]  /*0170*/  BSSY.RECONVERGENT B1, `(.L_x_2) ;  /* 0x00000cb000017945 */ /* 0x000fe60003800200 */
[----:B------:R-:W-:-:S04]  /*0180*/  ISETP.NE.U32.AND P0, PT, R2, RZ, PT ;  /* 0x000000ff0200720c */ /* 0x000fc80003f05070 */
[----:B------:R-:W-:-:S13]  /*0190*/  ISETP.NE.AND.EX P0, PT, RZ, RZ, PT, P0 ;  /* 0x000000ffff00720c */ /* 0x000fda0003f05300 */
[----:B------:R-:W-:Y:S05]  /*01a0*/  @!P0 BRA `(.L_x_3) ;  /* 0x0000000c001c8947 */ /* 0x000fea0003800000 */
[----:B------:R-:W0:Y:S01]  /*01b0*/  LDC.64 R6, c[0x4][RZ] ;  /* 0x01000000ff067b82 */ /* 0x000e220000000a00 */
[----:B------:R-:W-:Y:S02]  /*01c0*/  IMAD.MOV.U32 R12, RZ, RZ, RZ ;  /* 0x000000ffff0c7224 */ /* 0x000fe400078e00ff */
[----:B0-----:R-:W-:-:S07]  /*01d0*/  IMAD.WIDE.U32 R6, R10, 0xc80, R6 ;  /* 0x00000c800a067825 */ /* 0x001fce00078e0006 */
.L_x_6:
[----:B0-----:R-:W-:Y:S01]  /*01e0*/  IMAD.MOV.U32 R13, RZ, RZ, RZ ;  /* 0x000000ffff0d7224 */ /* 0x001fe200078e00ff */
[----:B------:R-:W-:Y:S01]  /*01f0*/  CS2R R2, SRZ ;  /* 0x0000000000027805 */ /* 0x000fe2000001ff00 */
[----:B------:R-:W-:Y:S01]  /*0200*/  IMAD.MOV.U32 R15, RZ, RZ, RZ ;  /* 0x000000ffff0f7224 */ /* 0x000fe200078e00ff */
[----:B------:R-:W-:-:S07]  /*0210*/  CS2R R4, SRZ ;  /* 0x0000000000047805 */ /* 0x000fce000001ff00 */
.L_x_5:
[----:B------:R-:W0:Y:S01]  /*0220*/  S2R R14, SR_TID.X ;  /* 0x00000000000e7919 */ /* 0x000e220000002100 */
[----:B------:R-:W0:Y:S02]  /*0230*/  LDC.64 R8, c[0x0][0x388] ;  /* 0x0000e200ff087b82 */ /* 0x000e240000000a00 */
[----:B0-----:R-:W-:-:S04]  /*0240*/  IMAD.WIDE.U32 R8, R14, 0x30, R8 ;  /* 0x000000300e087825 */ /* 0x001fc800078e0008 */
[----:B------:R-:W-:-:S05]  /*0250*/  IMAD.WIDE.U32 R8, R15, 0x4, R8 ;  /* 0x000000040f087825 */ /* 0x000fca00078e0008 */
[----:B------:R0:W5:Y:S01]  /*0260*/  LDG.E R16, desc[UR4][R8.64+0x4] ;  /* 0x0000040408107981 */ /* 0x000162000c1e1900 */
[----:B------:R-:W-:-:S07]  /*0270*/  IMAD.MOV.U32 R17, RZ, RZ, RZ ;  /* 0x000000ffff117224 */ /* 0x000fce00078e00ff */
.L_x_4:
[----:B-----5:R-:W-:Y:S01]  /*0280*/  SHF.R.U32.HI R24, RZ, R17, R16 ;  /* 0x00000011ff187219 */ /* 0x020fe20000011610 */
[----:B0-----:R-:W-:-:S03]  /*0290*/  IMAD.SHL.U32 R8, R15, 0x20, RZ ;  /* 0x000000200f087824 */ /* 0x001fc600078e00ff */
[----:B------:R-:W-:Y:S01]  /*02a0*/  LOP3.LUT R9, R24, 0x1, RZ, 0xc0, !PT ;  /* 0x0000000118097812 */ /* 0x000fe200078ec0ff */
[----:B------:R-:W-:-:S03]  /*02b0*/  IMAD.IADD R8, R8, 0x1, R17 ;  /* 0x0000000108087824 */ /* 0x000fc600078e0211 */
[----:B------:R-:W-:Y:S01]  /*02c0*/  ISETP.NE.U32.AND P0, PT, R9, 0x1, PT ;  /* 0x000000010900780c */ /* 0x000fe20003f05070 */
[----:B------:R-:W-:-:S03]  /*02d0*/  IMAD R9, R8, 0x5, RZ ;  /* 0x0000000508097824 */ /* 0x000fc600078e02ff */
[----:B------:R-:W-:Y:S01]  /*02e0*/  R2P PR, R24, 0x7e ;  /* 0x0000007e18007804 */ /* 0x000fe20000000000 */
[----:B------:R-:W-:-:S08]  /*02f0*/  IMAD.WIDE.U32 R8, R9, 0x4, R6 ;  /* 0x0000000409087825 */ /* 0x000fd000078e0006 */
[----:B------:R-:W2:Y:S04]  /*0300*/  @!P0 LDG.E R18, desc[UR4][R8.64] ;  /* 0x0000000408128981 */ /* 0x000ea8000c1e1900 */
[----:B------:R-:W3:Y:S04]  /*0310*/  @P1 LDG.E R22, desc[UR4][R8.64+0x14] ;  /* 0x0000140408161981 */ /* 0x000ee8000c1e1900 */
[----:B------:R-:W4:Y:S04]  /*0320*/  @!P0 LDG.E R20, desc[UR4][R8.64+0x10] ;  /* 0x0000100408148981 */ /* 0x000f28000c1e1900 */
[----:B------:R-:W4:Y:S04]  /*0330*/  @P2 LDG.E R28, desc[UR4][R8.64+0x28] ;  /* 0x00002804081c2981 */ /* 0x000f28000c1e1900 */
[----:B------:R-:W4:Y:S04]  /*0340*/  @P1 LDG.E R26, desc[UR4][R8.64+0x24] ;  /* 0x00002404081a1981 */ /* 0x000f28000c1e1900 */
[----:B------:R-:W4:Y:S04]  /*0350*/  @P3 LDG.E R21, desc[UR4][R8.64+0x3c] ;  /* 0x00003c0408153981 */ /* 0x000f28000c1e1900 */
[----:B------:R-:W4:Y:S04]  /*0360*/  @P2 LDG.E R19, desc[UR4][R8.64+0x38] ;  /* 0x0000380408132981 */ /* 0x000f28000c1e1900 */
[----:B------:R-:W4:Y:S04]  /*0370*/  @P4 LDG.E R23, desc[UR4][R8.64+0x50] ;  /* 0x0000500408174981 */ /* 0x000f28000c1e1900 */
[----:B------:R-:W4:Y:S01]  /*0380*/  @P1 LDG.E R25, desc[UR4][R8.64+0x20] ;  /* 0x0000200408191981 */ /* 0x000f22000c1e1900 */
[----:B--2---:R-:W-:-:S03]  /*0390*/  @!P0 LOP3.LUT R13, R13, R18, RZ, 0x3c, !PT ;  /* 0x000000120d0d8212 */ /* 0x004fc600078e3cff */
[----:B------:R-:W2:Y:S01]  /*03a0*/  @!P0 LDG.E R18, desc[UR4][R8.64+0x8] ;  /* 0x0000080408128981 */ /* 0x000ea2000c1e1900 */
[----:B---3--:R-:W-:-:S03]  /*03b0*/  @P1 LOP3.LUT R13, R13, R22, RZ, 0x3c, !PT ;  /* 0x000000160d0d1212 */ /* 0x008fc600078e3cff */
[----:B------:R-:W3:Y:S01]  /*03c0*/  @P3 LDG.E R22, desc[UR4][R8.64+0x4c] ;  /* 0x00004c0408163981 */ /* 0x000ee2000c1e1900 */
[----:B----4-:R-:W-:-:S03]  /*03d0*/  @!P0 LOP3.LUT R3, R3, R20, RZ, 0x3c, !PT ;  /* 0x0000001403038212 */ /* 0x010fc600078e3cff */
[----:B------:R-:W4:Y:S01]  /*03e0*/  @P1 LDG.E R20, desc[UR4][R8.64+0x1c] ;  /* 0x00001c0408141981 */ /* 0x000f22000c1e1900 */
[----:B------:R-:W-:Y:S02]  /*03f0*/  @P2 LOP3.LUT R13, R13, R28, RZ, 0x3c, !PT ;  /* 0x0000001c0d0d2212 */ /* 0x000fe400078e3cff */
[----:B------:R-:W-:Y:S02]  /*0400*/  @P1 LOP3.LUT R3, R3, R26, RZ, 0x3c, !PT ;  /* 0x0000001a03031212 */ /* 0x000fe400078e3cff */
[----:B------:R-:W4:Y:S01]  /*0410*/  @P5 LDG.E R26, desc[UR4][R8.64+0x64] ;  /* 0x00006404081a5981 */ /* 0x000f22000c1e1900 */
[----:B------:R-:W-:-:S03]  /*0420*/  @P3 LOP3.LUT R13, R13, R21, RZ, 0x3c, !PT ;  /* 0x000000150d0d3212 */ /* 0x000fc600078e3cff */
[----:B------:R-:W4:Y:S01]  /*0430*/  @!P0 LDG.E R21, desc[UR4][R8.64+0xc] ;  /* 0x00000c0408158981 */ /* 0x000f22000c1e1900 */
[----:B------:R-:W-:-:S03]  /*0440*/  @P2 LOP3.LUT R3, R3, R19, RZ, 0x3c, !PT ;  /* 0x0000001303032212 */ /* 0x000fc600078e3cff */
[----:B------:R-:W4:Y:S01]  /*0450*/  @!P0 LDG.E R19, desc[UR4][R8.64+0x4] ;  /* 0x0000040408138981 */ /* 0x000f22000c1e1900 */
[----:B------:R-:W-:-:S03]  /*0460*/  @P4 LOP3.LUT R13, R13, R23, RZ, 0x3c, !PT ;  /* 0x000000170d0d4212 */ /* 0x000fc600078e3cff */
[----:B------:R-:W4:Y:S01]  /*0470*/  @P1 LDG.E R23, desc[UR4][R8.64+0x18] ;  /* 0x0000180408171981 */ /* 0x000f22000c1e1900 */
[----:B--2---:R-:W-:-:S03]  /*0480*/  @!P0 LOP3.LUT R5, R5, R18, RZ, 0x3c, !PT ;  /* 0x0000001205058212 */ /* 0x004fc600078e3cff */
[----:B------:R-:W2:Y:S01]  /*0490*/  @P2 LDG.E R18, desc[UR4][R8.64+0x30] ;  /* 0x0000300408122981 */ /* 0x000ea2000c1e1900 */
[----:B---3--:R-:W-:-:S03]  /*04a0*/  @P3 LOP3.LUT R3, R3, R22, RZ, 0x3c, !PT ;  /* 0x0000001603033212 */ /* 0x008fc600078e3cff */
[----:B------:R-:W3:Y:S01]  /*04b0*/  @P4 LDG.E R22, desc[UR4][R8.64+0x60] ;  /* 0x0000600408164981 */ /* 0x000ee2000c1e1900 */
[----:B----4-:R-:W-:-:S03]  /*04c0*/  @P1 LOP3.LUT R5, R5, R20, RZ, 0x3c, !PT ;  /* 0x0000001405051212 */ /* 0x010fc600078e3cff */
[----:B------:R-:W4:Y:S01]  /*04d0*/  @P3 LDG.E R20, desc[UR4][R8.64+0x44] ;  /* 0x0000440408143981 */ /* 0x000f22000c1e1900 */
[----:B------:R-:W-:-:S03]  /*04e0*/  @P5 LOP3.LUT R13, R13, R26, RZ, 0x3c, !PT ;  /* 0x0000001a0d0d5212 */ /* 0x000fc600078e3cff */
[----:B------:R-:W4:Y:S01]  /*04f0*/  @P6 LDG.E R26, desc[UR4][R8.64+0x78] ;  /* 0x00007804081a6981 */ /* 0x000f22000c1e1900 */
[----:B------:R-:W-:-:S03]  /*0500*/  @!P0 LOP3.LUT R2, R2, R21, RZ, 0x3c, !PT ;  /* 0x0000001502028212 */ /* 0x000fc600078e3cff */
[----:B------:R-:W4:Y:S01]  /*0510*/  @P2 LDG.E R21, desc[UR4][R8.64+0x34] ;  /* 0x0000340408152981 */ /* 0x000f22000c1e1900 */
[----:B------:R-:W-:-:S03]  /*0520*/  @!P0 LOP3.LUT R4, R4, R19, RZ, 0x3c, !PT ;  /* 0x0000001304048212 */ /* 0x000fc600078e3cff */
[----:B------:R-:W4:Y:S01]  /*0530*/  @P2 LDG.E R19, desc[UR4][R8.64+0x2c] ;  /* 0x00002c0408132981 */ /* 0x000f22000c1e1900 */
[----:B------:R-:W-:Y:S02]  /*0540*/  @P1 LOP3.LUT R2, R2, R25, RZ, 0x3c, !PT ;  /* 0x0000001902021212 */ /* 0x000fe400078e3cff */
[----:B------:R-:W-:Y:S01]  /*0550*/  @P1 LOP3.LUT R4, R4, R23, RZ, 0x3c, !PT ;  /* 0x0000001704041212 */ /* 0x000fe200078e3cff */
[----:B------:R-:W4:Y:S04]  /*0560*/  @P3 LDG.E R25, desc[UR4][R8.64+0x48] ;  /* 0x0000480408193981 */ /* 0x000f28000c1e1900 */
[----:B------:R-:W4:Y:S01]  /*0570*/  @P3 LDG.E R23, desc[UR4][R8.64+0x40] ;  /* 0x0000400408173981 */ /* 0x000f22000c1e1900 */
[----:B------:R-:W-:Y:S02]  /*0580*/  LOP3.LUT P0, RZ, R24, 0x80, RZ, 0xc0, !PT ;  /* 0x0000008018ff7812 */ /* 0x000fe4000780c0ff */
[----:B--2---:R-:W-:-:S02]  /*0590*/  @P2 LOP3.LUT R5, R5, R18, RZ, 0x3c, !PT ;  /* 0x0000001205052212 */ /* 0x004fc400078e3cff */
[----:B------:R-:W2:Y:S01]  /*05a0*/  @P4 LDG.E R18, desc[UR4][R8.64+0x58] ;  /* 0x0000580408124981 */ /* 0x000ea2000c1e1900 */
[----:B---3--:R-:W-:-:S03]  /*05b0*/  @P4 LOP3.LUT R3, R3, R22, RZ, 0x3c, !PT ;  /* 0x0000001603034212 */ /* 0x008fc600078e3cff */
[----:B------:R-:W3:Y:S01]  /*05c0*/  @P5 LDG.E R22, desc[UR4][R8.64+0x74] ;  /* 0x0000740408165981 */ /* 0x000ee2000c1e1900 */
[----:B----4-:R-:W-:-:S03]  /*05d0*/  @P3 LOP3.LUT R5, R5, R20, RZ, 0x3c, !PT ;  /* 0x0000001405053212 */ /* 0x010fc600078e3cff */
[----:B------:R-:W4:Y:S01]  /*05e0*/  @P5 LDG.E R20, desc[UR4][R8.64+0x6c] ;  /* 0x00006c0408145981 */ /* 0x000f22000c1e1900 */
[----:B------:R-:W-:-:S03]  /*05f0*/  @P6 LOP3.LUT R13, R13, R26, RZ, 0x3c, !PT ;  /* 0x0000001a0d0d6212 */ /* 0x000fc600078e3cff */
        /* <DEDUP_REMOVED lines=9> */
[----:B--2---:R-:W-:-:S03]  /*0690*/  @P4 LOP3.LUT R5, R5, R18, RZ, 0x3c, !PT ;  /* 0x0000001205054212 */ /* 0x004fc600078e3cff */
        /* <DEDUP_REMOVED lines=15> */
[----:B--2---:R-:W-:-:S04]  /*0790*/  @P6 LOP3.LUT R5, R5, R18, RZ, 0x3c, !PT ;  /* 0x0000001205056212 */ /* 0x004fc800078e3cff */
[----:B---3--:R-:W-:Y:S02]  /*07a0*/  @P0 LOP3.LUT R5, R5, R22, RZ, 0x3c, !PT ;  /* 0x0000001605050212 */ /* 0x008fe400078e3cff */
[----:B----4-:R-:W-:-:S04]  /*07b0*/  @P6 LOP3.LUT R3, R3, R20, RZ, 0x3c, !PT ;  /* 0x0000001403036212 */ /* 0x010fc800078e3cff */
[----:B------:R-:W-:Y:S02]  /*07c0*/  @P0 LOP3.LUT R3, R3, R26, RZ, 0x3c, !PT ;  /* 0x0000001a03030212 */ /* 0x000fe400078e3cff */
[----:B------:R-:W-:Y:S02]  /*07d0*/  @P6 LOP3.LUT R2, R2, R21, RZ, 0x3c, !PT ;  /* 0x0000001502026212 */ /* 0x000fe400078e3cff */
[----:B------:R-:W-:Y:S02]  /*07e0*/  @P6 LOP3.LUT R4, R4, R19, RZ, 0x3c, !PT ;  /* 0x0000001304046212 */ /* 0x000fe400078e3cff */
[----:B------:R-:W-:Y:S02]  /*07f0*/  @P0 LOP3.LUT R2, R2, R25, RZ, 0x3c, !PT ;  /* 0x0000001902020212 */ /* 0x000fe400078e3cff */
[----:B------:R-:W-:Y:S02]  /*0800*/  @P0 LOP3.LUT R4, R4, R23, RZ, 0x3c, !PT ;  /* 0x0000001704040212 */ /* 0x000fe400078e3cff */
[----:B------:R-:W-:-:S13]  /*0810*/  R2P PR, R24.B1, 0x7f ;  /* 0x0000007f18007804 */ /* 0x000fda0000001000 */
[----:B------:R-:W2:Y:S04]  /*0820*/  @P0 LDG.E R18, desc[UR4][R8.64+0xa0] ;  /* 0x0000a00408120981 */ /* 0x000ea8000c1e1900 */
[----:B------:R-:W3:Y:S04]  /*0830*/  @P1 LDG.E R20, desc[UR4][R8.64+0xb4] ;  /* 0x0000b40408141981 */ /* 0x000ee8000c1e1900 */
[----:B------:R-:W4:Y:S04]  /*0840*/  @P2 LDG.E R26, desc[UR4][R8.64+0xc8] ;  /* 0x0000c804081a2981 */ /* 0x000f28000c1e1900 */
[----:B------:R-:W4:Y:S04]  /*0850*/  @P3 LDG.E R28, desc[UR4][R8.64+0xdc] ;  /* 0x0000dc04081c3981 */ /* 0x000f28000c1e1900 */
[----:B------:R-:W4:Y:S04]  /*0860*/  @P0 LDG.E R19, desc[UR4][R8.64+0xa4] ;  /* 0x0000a40408130981 */ /* 0x000f28000c1e1900 */
[----:B------:R-:W4:Y:S04]  /*0870*/  @P0 LDG.E R22, desc[UR4][R8.64+0xb0] ;  /* 0x0000b00408160981 */ /* 0x000f28000c1e1900 */
[----:B------:R-:W4:Y:S04]  /*0880*/  @P4 LDG.E R25, desc[UR4][R8.64+0xf0] ;  /* 0x0000f00408194981 */ /* 0x000f28000c1e1900 */
[----:B------:R-:W4:Y:S04]  /*0890*/  @P0 LDG.E R21, desc[UR4][R8.64+0xac] ;  /* 0x0000ac0408150981 */ /* 0x000f28000c1e1900 */
[----:B------:R-:W4:Y:S01]  /*08a0*/  @P1 LDG.E R23, desc[UR4][R8.64+0xb8] ;  /* 0x0000b80408171981 */ /* 0x000f22000c1e1900 */
[----:B--2---:R-:W-:-:S03]  /*08b0*/  @P0 LOP3.LUT R13, R13, R18, RZ, 0x3c, !PT ;  /* 0x000000120d0d0212 */ /* 0x004fc600078e3cff */
[----:B------:R-:W2:Y:S01]  /*08c0*/  @P1 LDG.E R18, desc[UR4][R8.64+0xbc] ;  /* 0x0000bc0408121981 */ /* 0x000ea2000c1e1900 */
[----:B---3--:R-:W-:-:S03]  /*08d0*/  @P1 LOP3.LUT R13, R13, R20, RZ, 0x3c, !PT ;  /* 0x000000140d0d1212 */ /* 0x008fc600078e3cff */
[----:B------:R-:W3:Y:S01]  /*08e0*/  @P0 LDG.E R20, desc[UR4][R8.64+0xa8] ;  /* 0x0000a80408140981 */ /* 0x000ee2000c1e1900 */
[----:B----4-:R-:W-:-:S03]  /*08f0*/  @P2 LOP3.LUT R13, R13, R26, RZ, 0x3c, !PT ;  /* 0x0000001a0d0d2212 */ /* 0x010fc600078e3cff */
[----:B------:R-:W4:Y:S01]  /*0900*/  @P5 LDG.E R26, desc[UR4][R8.64+0x104] ;  /* 0x00010404081a5981 */ /* 0x000f22000c1e1900 */
[----:B------:R-:W-:Y:S02]  /*0910*/  @P3 LOP3.LUT R13, R13, R28, RZ, 0x3c, !PT ;  /* 0x0000001c0d0d3212 */ /* 0x000fe400078e3cff */
[----:B------:R-:W-:Y:S02]  /*0920*/  @P0 LOP3.LUT R4, R4, R19, RZ, 0x3c, !PT ;  /* 0x0000001304040212 */ /* 0x000fe400078e3cff */
        /* <DEDUP_REMOVED lines=9> */
[----:B---3--:R-:W-:-:S03]  /*09c0*/  @P0 LOP3.LUT R5, R5, R20, RZ, 0x3c, !PT ;  /* 0x0000001405050212 */ /* 0x008fc600078e3cff */
[----:B------:R-:W3:Y:S01]  /*09d0*/  @P1 LDG.E R20, desc[UR4][R8.64+0xc4] ;  /* 0x0000c40408141981 */ /* 0x000ee2000c1e1900 */
[----:B--2---:R-:W-:-:S03]  /*09e0*/  @P1 LOP3.LUT R5, R5, R18, RZ, 0x3c, !PT ;  /* 0x0000001205051212 */ /* 0x004fc600078e3cff */
[----:B------:R-:W2:Y:S01]  /*09f0*/  @P3 LDG.E R18, desc[UR4][R8.64+0xe4] ;  /* 0x0000e40408123981 */ /* 0x000ea2000c1e1900 */
[----:B------:R-:W-:Y:S02]  /*0a00*/  LOP3.LUT P0, RZ, R24, 0x8000, RZ, 0xc0, !PT ;  /* 0x0000800018ff7812 */ /* 0x000fe4000780c0ff */
[----:B----4-:R-:W-:Y:S01]  /*0a10*/  @P5 LOP3.LUT R13, R13, R26, RZ, 0x3c, !PT ;  /* 0x0000001a0d0d5212 */ /* 0x010fe200078e3cff */
[----:B------:R-:W4:Y:S04]  /*0a20*/  @P2 LDG.E R24, desc[UR4][R8.64+0xd8] ;  /* 0x0000d80408182981 */ /* 0x000f28000c1e1900 */
[----:B------:R-:W4:Y:S01]  /*0a30*/  @P6 LDG.E R26, desc[UR4][R8.64+0x118] ;  /* 0x00011804081a6981 */ /* 0x000f22000c1e1900 */
[----:B------:R-:W-:Y:S02]  /*0a40*/  @P1 LOP3.LUT R2, R2, R19, RZ, 0x3c, !PT ;  /* 0x0000001302021212 */ /* 0x000fe400078e3cff */
[----:B------:R-:W-:Y:S01]  /*0a50*/  @P2 LOP3.LUT R5, R5, R22, RZ, 0x3c, !PT ;  /* 0x0000001605052212 */ /* 0x000fe200078e3cff */
[----:B------:R-:W4:Y:S04]  /*0a60*/  @P3 LDG.E R19, desc[UR4][R8.64+0xe8] ;  /* 0x0000e80408133981 */ /* 0x000f28000c1e1900 */
[----:B------:R-:W4:Y:S01]  /*0a70*/  @P4 LDG.E R22, desc[UR4][R8.64+0xf8] ;  /* 0x0000f80408164981 */ /* 0x000f22000c1e1900 */
[----:B------:R-:W-:-:S03]  /*0a80*/  @P2 LOP3.LUT R4, R4, R21, RZ, 0x3c, !PT ;  /* 0x0000001504042212 */ /* 0x000fc600078e3cff */
[----:B------:R-:W4:Y:S01]  /*0a90*/  @P4 LDG.E R21, desc[UR4][R8.64+0xf4] ;  /* 0x0000f40408154981 */ /* 0x000f22000c1e1900 */
[----:B------:R-:W-:-:S03]  /*0aa0*/  @P2 LOP3.LUT R2, R2, R23, RZ, 0x3c, !PT ;  /* 0x0000001702022212 */ /* 0x000fc600078e3cff */
[----:B------:R-:W4:Y:S01]  /*0ab0*/  @P4 LDG.E R23, desc[UR4][R8.64+0xfc] ;  /* 0x0000fc0408174981 */ /* 0x000f22000c1e1900 */
[----:B------:R-:W-:-:S03]  /*0ac0*/  @P3 LOP3.LUT R4, R4, R25, RZ, 0x3c, !PT ;  /* 0x0000001904043212 */ /* 0x000fc600078e3cff */
[----:B------:R-:W4:Y:S04]  /*0ad0*/  @P5 LDG.E R25, desc[UR4][R8.64+0x108] ;  /* 0x0001080408195981 */ /* 0x000f28000c1e1900 */
[----:B------:R-:W4:Y:S01]  /*0ae0*/  @P0 LDG.E R27, desc[UR4][R8.64+0x138] ;  /* 0x00013804081b0981 */ /* 0x000f22000c1e1900 */
[----:B---3--:R-:W-:-:S03]  /*0af0*/  @P1 LOP3.LUT R3, R3, R20, RZ, 0x3c, !PT ;  /* 0x0000001403031212 */ /* 0x008fc600078e3cff */
[----:B------:R-:W3:Y:S01]  /*0b00*/  @P3 LDG.E R20, desc[UR4][R8.64+0xec] ;  /* 0x0000ec0408143981 */ /* 0x000ee2000c1e1900 */
[----:B--2---:R-:W-:-:S03]  /*0b10*/  @P3 LOP3.LUT R5, R5, R18, RZ, 0x3c, !PT ;  /* 0x0000001205053212 */ /* 0x004fc600078e3cff */
[----:B------:R-:W2:Y:S01]  /*0b20*/  @P5 LDG.E R18, desc[UR4][R8.64+0x10c] ;  /* 0x00010c0408125981 */ /* 0x000ea2000c1e1900 */
        /* <DEDUP_REMOVED lines=22> */
[----:B------:R-:W-:-:S05]  /*0c90*/  VIADD R17, R17, 0x10 ;  /* 0x0000001011117836 */ /* 0x000fca0000000000 */
[----:B------:R-:W-:Y:S02]  /*0ca0*/  ISETP.NE.AND P1, PT, R17, 0x20, PT ;  /* 0x000000201100780c */ /* 0x000fe40003f25270 */
[----:B------:R-:W-:Y:S02]  /*0cb0*/  @P5 LOP3.LUT R2, R2, R19, RZ, 0x3c, !PT ;  /* 0x0000001302025212 */ /* 0x000fe400078e3cff */
[----:B------:R-:W-:Y:S02]  /*0cc0*/  @P6 LOP3.LUT R4, R4, R21, RZ, 0x3c, !PT ;  /* 0x0000001504046212 */ /* 0x000fe400078e3cff */
[----:B------:R-:W-:Y:S02]  /*0cd0*/  @P6 LOP3.LUT R5, R5, R22, RZ, 0x3c, !PT ;  /* 0x0000001605056212 */ /* 0x000fe400078e3cff */
[----:B------:R-:W-:Y:S02]  /*0ce0*/  @P6 LOP3.LUT R2, R2, R23, RZ, 0x3c, !PT ;  /* 0x0000001702026212 */ /* 0x000fe400078e3cff */
[----:B------:R-:W-:-:S02]  /*0cf0*/  @P0 LOP3.LUT R4, R4, R25, RZ, 0x3c, !PT ;  /* 0x0000001904040212 */ /* 0x000fc400078e3cff */
[----:B------:R-:W-:Y:S02]  /*0d00*/  @P0 LOP3.LUT R2, R2, R27, RZ, 0x3c, !PT ;  /* 0x0000001b02020212 */ /* 0x000fe400078e3cff */
[----:B---3--:R-:W-:-:S04]  /*0d10*/  @P5 LOP3.LUT R3, R3, R20, RZ, 0x3c, !PT ;  /* 0x0000001403035212 */ /* 0x008fc800078e3cff */
[----:B--2---:R-:W-:Y:S02]  /*0d20*/  @P6 LOP3.LUT R3, R3, R18, RZ, 0x3c, !PT ;  /* 0x0000001203036212 */ /* 0x004fe400078e3cff */
[----:B----4-:R-:W-:Y:S02]  /*0d30*/  @P0 LOP3.LUT R5, R5, R24, RZ, 0x3c, !PT ;  /* 0x0000001805050212 */ /* 0x010fe400078e3cff */
[----:B------:R-:W-:Y:S01]  /*0d40*/  @P0 LOP3.LUT R3, R3, R26, RZ, 0x3c, !PT ;  /* 0x0000001a03030212 */ /* 0x000fe200078e3cff */
[----:B------:R-:W-:Y:S06]  /*0d50*/  @P1 BRA `(.L_x_4) ;  /* 0xfffffff400481947 */ /* 0x000fec000383ffff */
[----:B------:R-:W-:-:S05]  /*0d60*/  VIADD R15, R15, 0x1 ;  /* 0x000000010f0f7836 */ /* 0x000fca0000000000 */
[----:B------:R-:W-:-:S13]  /*0d70*/  ISETP.NE.AND P0, PT, R15, 0x5, PT ;  /* 0x000000050f00780c */ /* 0x000fda0003f05270 */
[----:B------:R-:W-:Y:S05]  /*0d80*/  @P0 BRA `(.L_x_5) ;  /* 0xfffffff400240947 */ /* 0x000fea000383ffff */
[----:B------:R-:W0:Y:S01]  /*0d90*/  LDC.64 R8, c[0x0][0x388] ;  /* 0x0000e200ff087b82 */ /* 0x000e220000000a00 */
[----:B------:R-:W-:Y:S01]  /*0da0*/  VIADD R12, R12, 0x1 ;  /* 0x000000010c0c7836 */ /* 0x000fe20000000000 */
[----:B------:R-:W-:-:S04]  /*0db0*/  LOP3.LUT R15, R0, 0x3, RZ, 0xc0, !PT ;  /* 0x00000003000f7812 */ /* 0x000fc800078ec0ff */
[----:B------:R-:W-:Y:S01]  /*0dc0*/  ISETP.GE.U32.AND P0, PT, R12, R15, PT ;  /* 0x0000000f0c00720c */ /* 0x000fe20003f06070 */
[----:B0-----:R-:W-:-:S05]  /*0dd0*/  IMAD.WIDE.U32 R8, R14, 0x30, R8 ;  /* 0x000000300e087825 */ /* 0x001fca00078e0008 */
[----:B------:R0:W-:Y:S04]  /*0de0*/  STG.E.64 desc[UR4][R8.64+0x8], R4 ;  /* 0x0000080408007986 */ /* 0x0001e8000c101b04 */
[----:B------:R0:W-:Y:S04]  /*0df0*/  STG.E.64 desc[UR4][R8.64+0x10], R2 ;  /* 0x0000100208007986 */ /* 0x0001e8000c101b04 */
[----:B------:R0:W-:Y:S01]  /*0e00*/  STG.E desc[UR4][R8.64+0x4], R13 ;  /* 0x0000040d08007986 */ /* 0x0001e2000c101904 */
[----:B------:R-:W-:Y:S05]  /*0e10*/  @!P0 BRA `(.L_x_6) ;  /* 0xfffffff000f08947 */ /* 0x000fea000383ffff */
.L_x_3:
[----:B------:R-:W-:Y:S05]  /*0e20*/  BSYNC.RECONVERGENT B1 ;  /* 0x0000000000017941 */ /* 0x000fea0003800200 */
.L_x_2:
[----:B------:R-:W-:Y:S01]  /*0e30*/  ISETP.GT.U32.AND P0, PT, R0, 0x3, PT ;  /* 0x000000030000780c */ /* 0x000fe20003f04070 */
[----:B------:R-:W-:Y:S01]  /*0e40*/  VIADD R10, R10, 0x1 ;  /* 0x000000010a0a7836 */ /* 0x000fe20000000000 */
[--C-:B------:R-:W-:Y:S02]  /*0e50*/  SHF.R.U64 R0, R0, 0x2, R11.reuse ;  /* 0x0000000200007819 */ /* 0x100fe4000000120b */
[----:B------:R-:W-:Y:S02]  /*0e60*/  ISETP.GT.U32.AND.EX P0, PT, R11, RZ, PT, P0 ;  /* 0x000000ff0b00720c */ /* 0x000fe40003f04100 */
[----:B------:R-:W-:-:S11]  /*0e70*/  SHF.R.U32.HI R11, RZ, 0x2, R11 ;  /* 0x00000002ff0b7819 */ /* 0x000fd6000001160b */
[----:B------:R-:W-:Y:S05]  /*0e80*/  @P0 BRA `(.L_x_7) ;  /* 0xfffffff000b40947 */ /* 0x000fea000383ffff */
.L_x_1:
[----:B------:R-:W-:Y:S05]  /*0e90*/  BSYNC.RECONVERGENT B0 ;  /* 0x0000000000007941 */ /* 0x000fea0003800200 */
.L_x_0:
[----:B0-----:R-:W0:Y:S01]  /*0ea0*/  S2R R5, SR_TID.X ;  /* 0x0000000000057919 */ /* 0x001e220000002100 */
[----:B------:R-:W0:Y:S02]  /*0eb0*/  LDC.64 R2, c[0x0][0x388] ;  /* 0x0000e200ff027b82 */ /* 0x000e240000000a00 */
[----:B0-----:R-:W-:-:S05]  /*0ec0*/  IMAD.WIDE.U32 R2, R5, 0x30, R2 ;  /* 0x0000003005027825 */ /* 0x001fca00078e0002 */
[----:B------:R-:W-:Y:S04]  /*0ed0*/  STG.E.64 desc[UR4][R2.64+0x18], RZ ;  /* 0x000018ff02007986 */ /* 0x000fe8000c101b04 */
[----:B------:R-:W-:Y:S04]  /*0ee0*/  STG.E desc[UR4][R2.64+0x20], RZ ;  /* 0x000020ff02007986 */ /* 0x000fe8000c101904 */
[----:B------:R-:W-:Y:S01]  /*0ef0*/  STG.E.64 desc[UR4][R2.64+0x28], RZ ;  /* 0x000028ff02007986 */ /* 0x000fe2000c101b04 */
[----:B------:R-:W-:Y:S05]  /*0f00*/  EXIT ;  /* 0x000000000000794d */ /* 0x000fea0003800000 */
.L_x_8:
[----:B------:R-:W-:-:S00]  /*0f10*/  BRA `(.L_x_8) ;  /* 0xfffffffc00fc7947 */ /* 0x000fc0000383ffff */
[----:B------:R-:W-:-:S00]  /*0f20*/  NOP ;  /* 0x0000000000007918 */ /* 0x000fc00000000000 */
        /* <DEDUP_REMOVED lines=13> */
.L_x_9:


//--------------------- .nv.global.init           --------------------------
	.section	.nv.global.init,"aw",@progbits
	.align	4
.nv.global.init:
	.type		mrg32k3aM1SubSeq,@object
	.size		mrg32k3aM1SubSeq,(mrg32k3aM2SubSeq - mrg32k3aM1SubSeq)
mrg32k3aM1SubSeq:
        /*0000*/ 	.byte	0x0b, 0xcc, 0xee, 0x04, 0x73, 0x29, 0x8b, 0x6f, 0xf6, 0x53, 0x03, 0xf6, 0x23, 0xf6, 0xea, 0xda
        /* <DEDUP_REMOVED lines=125> */
	.type		mrg32k3aM2SubSeq,@object
	.size		mrg32k3aM2SubSeq,(mrg32k3aM1 - mrg32k3aM2SubSeq)
mrg32k3aM2SubSeq:
        /* <DEDUP_REMOVED lines=126> */
	.type		mrg32k3aM1,@object
	.size		mrg32k3aM1,(mrg32k3aM1Seq - mrg32k3aM1)
mrg32k3aM1:
        /* <DEDUP_REMOVED lines=144> */
	.type		mrg32k3aM1Seq,@object
	.size		mrg32k3aM1Seq,(mrg32k3aM2 - mrg32k3aM1Seq)
mrg32k3aM1Seq:
        /* <DEDUP_REMOVED lines=144> */
	.type		mrg32k3aM2,@object
	.size		mrg32k3aM2,(mrg32k3aM2Seq - mrg32k3aM2)
mrg32k3aM2:
        /* <DEDUP_REMOVED lines=144> */
	.type		mrg32k3aM2Seq,@object
	.size		mrg32k3aM2Seq,(precalc_xorwow_matrix - mrg32k3aM2Seq)
mrg32k3aM2Seq:
        /* <DEDUP_REMOVED lines=144> */
	.type		precalc_xorwow_matrix,@object
	.size		precalc_xorwow_matrix,(precalc_xorwow_offset_matrix - precalc_xorwow_matrix)
precalc_xorwow_matrix:
        /* <DEDUP_REMOVED lines=6400> */
	.type		precalc_xorwow_offset_matrix,@object
	.size		precalc_xorwow_offset_matrix,(.L_1 - precalc_xorwow_offset_matrix)
precalc_xorwow_offset_matrix:
        /* <DEDUP_REMOVED lines=6400> */
.L_1:


//--------------------- .nv.shared.reserved.0     --------------------------
	.section	.nv.shared.reserved.0,"aw",@nobits
	.weak		__nv_reservedSMEM_offset_0_alias
	.size		__nv_reservedSMEM_offset_0_alias, 0, 64
	.other		__nv_reservedSMEM_offset_0_alias,@"STO_CUDA_RESERVED_SHARED STV_DEFAULT"
__nv_reservedSMEM_offset_0_alias:
	.zero		0
	.zero		64


//--------------------- .nv.constant0._Z4initjP17curandStateXORWOW --------------------------
	.section	.nv.constant0._Z4initjP17curandStateXORWOW,"a",@progbits
	.sectionflags	@""
	.align	4
.nv.constant0._Z4initjP17curandStateXORWOW:
	.zero		912


//--------------------- SYMBOLS --------------------------

	.type		.nv.reservedSmem.offset0,@object
	.size		.nv.reservedSmem.offset0,0x4
